	.headerflags	@"EF_CUDA_TEXMODE_UNIFIED EF_CUDA_64BIT_ADDRESS EF_CUDA_ACCELERATORS EF_CUDA_SM90 EF_CUDA_VIRTUAL_SM(EF_CUDA_SM90)"
	.elftype	@"ET_EXEC"


//--------------------- .nv.info                  --------------------------
	.section	.nv.info,"",@"SHT_CUDA_INFO"
	.align	4


	//----- nvinfo : EIATTR_REGCOUNT
	.align		4
        /*0000*/ 	.byte	0x04, 0x2f
        /*0002*/ 	.short	(.L_3 - .L_2)
	.align		4
.L_2:
        /*0004*/ 	.word	index@(triton_poi_fused__native_batch_norm_legit_no_training_convolution_16)
        /*0008*/ 	.word	0x0000001c


	//----- nvinfo : EIATTR_MIN_STACK_SIZE
	.align		4
.L_3:
        /*000c*/ 	.byte	0x04, 0x12
        /*000e*/ 	.short	(.L_5 - .L_4)
	.align		4
.L_4:
        /*0010*/ 	.word	index@(triton_poi_fused__native_batch_norm_legit_no_training_convolution_16)
        /*0014*/ 	.word	0x00000000


	//----- nvinfo : EIATTR_FRAME_SIZE
	.align		4
.L_5:
        /*0018*/ 	.byte	0x04, 0x11
        /*001a*/ 	.short	(.L_7 - .L_6)
	.align		4
.L_6:
        /*001c*/ 	.word	index@(triton_poi_fused__native_batch_norm_legit_no_training_convolution_16)
        /*0020*/ 	.word	0x00000000


	//----- nvinfo : EIATTR_MIN_STACK_SIZE
	.align		4
.L_7:
        /*0024*/ 	.byte	0x04, 0x12
        /*0026*/ 	.short	(.L_9 - .L_8)
	.align		4
.L_8:
        /*0028*/ 	.word	index@(triton_poi_fused__native_batch_norm_legit_no_training_convolution_16)
        /*002c*/ 	.word	0x00000000
.L_9:


//--------------------- .nv.info.triton_poi_fused__native_batch_norm_legit_no_training_convolution_16 --------------------------
	.section	.nv.info.triton_poi_fused__native_batch_norm_legit_no_training_convolution_16,"",@"SHT_CUDA_INFO"
	.sectionflags	@""
	.align	4


	//----- nvinfo : EIATTR_CUDA_API_VERSION
	.align		4
        /*0000*/ 	.byte	0x04, 0x37
        /*0002*/ 	.short	(.L_11 - .L_10)
.L_10:
        /*0004*/ 	.word	0x0000007c


	//----- nvinfo : EIATTR_KPARAM_INFO
	.align		4
.L_11:
        /*0008*/ 	.byte	0x04, 0x17
        /*000a*/ 	.short	(.L_13 - .L_12)
.L_12:
        /*000c*/ 	.word	0x00000000
        /*0010*/ 	.short	0x0007
        /*0012*/ 	.short	0x0038
        /*0014*/ 	.byte	0x00, 0xf0, 0x11, 0x00


	//----- nvinfo : EIATTR_KPARAM_INFO
	.align		4
.L_13:
        /*0018*/ 	.byte	0x04, 0x17
        /*001a*/ 	.short	(.L_15 - .L_14)
.L_14:
        /*001c*/ 	.word	0x00000000
        /*0020*/ 	.short	0x0006
        /*0022*/ 	.short	0x0030
        /*0024*/ 	.byte	0x00, 0xf4, 0x21, 0x00


	//----- nvinfo : EIATTR_KPARAM_INFO
	.align		4
.L_15:
        /*0028*/ 	.byte	0x04, 0x17
        /*002a*/ 	.short	(.L_17 - .L_16)
.L_16:
        /*002c*/ 	.word	0x00000000
        /*0030*/ 	.short	0x0005
        /*0032*/ 	.short	0x0028
        /*0034*/ 	.byte	0x00, 0xf4, 0x21, 0x00


	//----- nvinfo : EIATTR_KPARAM_INFO
	.align		4
.L_17:
        /*0038*/ 	.byte	0x04, 0x17
        /*003a*/ 	.short	(.L_19 - .L_18)
.L_18:
        /*003c*/ 	.word	0x00000000
        /*0040*/ 	.short	0x0004
        /*0042*/ 	.short	0x0020
        /*0044*/ 	.byte	0x00, 0xf4, 0x21, 0x00


	//----- nvinfo : EIATTR_KPARAM_INFO
	.align		4
.L_19:
        /*0048*/ 	.byte	0x04, 0x17
        /*004a*/ 	.short	(.L_21 - .L_20)
.L_20:
        /*004c*/ 	.word	0x00000000
        /*0050*/ 	.short	0x0003
        /*0052*/ 	.short	0x0018
        /*0054*/ 	.byte	0x00, 0xf4, 0x21, 0x00


	//----- nvinfo : EIATTR_KPARAM_INFO
	.align		4
.L_21:
        /*0058*/ 	.byte	0x04, 0x17
        /*005a*/ 	.short	(.L_23 - .L_22)
.L_22:
        /*005c*/ 	.word	0x00000000
        /*0060*/ 	.short	0x0002
        /*0062*/ 	.short	0x0010
        /*0064*/ 	.byte	0x00, 0xf4, 0x21, 0x00


	//----- nvinfo : EIATTR_KPARAM_INFO
	.align		4
.L_23:
        /*0068*/ 	.byte	0x04, 0x17
        /*006a*/ 	.short	(.L_25 - .L_24)
.L_24:
        /*006c*/ 	.word	0x00000000
        /*0070*/ 	.short	0x0001
        /*0072*/ 	.short	0x0008
        /*0074*/ 	.byte	0x00, 0xf4, 0x21, 0x00


	//----- nvinfo : EIATTR_KPARAM_INFO
	.align		4
.L_25:
        /*0078*/ 	.byte	0x04, 0x17
        /*007a*/ 	.short	(.L_27 - .L_26)
.L_26:
        /*007c*/ 	.word	0x00000000
        /*0080*/ 	.short	0x0000
        /*0082*/ 	.short	0x0000
        /*0084*/ 	.byte	0x00, 0xf4, 0x21, 0x00


	//----- nvinfo : EIATTR_SPARSE_MMA_MASK
	.align		4
.L_27:
        /*0088*/ 	.byte	0x03, 0x50
        /*008a*/ 	.short	0x0000


	//----- nvinfo : EIATTR_MAXREG_COUNT
	.align		4
        /*008c*/ 	.byte	0x03, 0x1b
        /*008e*/ 	.short	0x00ff


	//----- nvinfo : EIATTR_EXIT_INSTR_OFFSETS
	.align		4
        /*0090*/ 	.byte	0x04, 0x1c
        /*0092*/ 	.short	(.L_29 - .L_28)


	//   ....[0]....
.L_28:
        /*0094*/ 	.word	0x00000450


	//   ....[1]....
        /*0098*/ 	.word	0x00000470


	//----- nvinfo : EIATTR_REQNTID
	.align		4
.L_29:
        /*009c*/ 	.byte	0x04, 0x10
        /*009e*/ 	.short	(.L_31 - .L_30)
.L_30:
        /*00a0*/ 	.word	0x00000100
        /*00a4*/ 	.word	0x00000001
        /*00a8*/ 	.word	0x00000001


	//----- nvinfo : EIATTR_CBANK_PARAM_SIZE
	.align		4
.L_31:
        /*00ac*/ 	.byte	0x03, 0x19
        /*00ae*/ 	.short	0x003c


	//----- nvinfo : EIATTR_PARAM_CBANK
	.align		4
        /*00b0*/ 	.byte	0x04, 0x0a
        /*00b2*/ 	.short	(.L_33 - .L_32)
	.align		4
.L_32:
        /*00b4*/ 	.word	index@(.nv.constant0.triton_poi_fused__native_batch_norm_legit_no_training_convolution_16)
        /*00b8*/ 	.short	0x0210
        /*00ba*/ 	.short	0x003c


	//----- nvinfo : EIATTR_SW_WAR
	.align		4
.L_33:
        /*00bc*/ 	.byte	0x04, 0x36
        /*00be*/ 	.short	(.L_35 - .L_34)
.L_34:
        /*00c0*/ 	.word	0x00000008
.L_35:


//--------------------- .nv.callgraph             --------------------------
	.section	.nv.callgraph,"",@"SHT_CUDA_CALLGRAPH"
	.align	4
	.sectionentsize	8
	.align		4
        /*0000*/ 	.word	0x00000000
	.align		4
        /*0004*/ 	.word	0xffffffff
	.align		4
        /*0008*/ 	.word	0x00000000
	.align		4
        /*000c*/ 	.word	0xfffffffe
	.align		4
        /*0010*/ 	.word	0x00000000
	.align		4
        /*0014*/ 	.word	0xfffffffd
	.align		4
        /*0018*/ 	.word	0x00000000
	.align		4
        /*001c*/ 	.word	0xfffffffc


//--------------------- .nv.constant4             --------------------------
	.section	.nv.constant4,"a",@progbits
	.align	8
	.align		8
.nv.constant4:
        /*0000*/ 	.dword	_$_str
	.align		8
        /*0008*/ 	.dword	_$_str_$_2


//--------------------- .text.triton_poi_fused__native_batch_norm_legit_no_training_convolution_16 --------------------------
	.section	.text.triton_poi_fused__native_batch_norm_legit_no_training_convolution_16,"ax",@progbits
	.align	128
        .global         triton_poi_fused__native_batch_norm_legit_no_training_convolution_16
        .type           triton_poi_fused__native_batch_norm_legit_no_training_convolution_16,@function
        .size           triton_poi_fused__native_batch_norm_legit_no_training_convolution_16,(.L_x_1 - triton_poi_fused__native_batch_norm_legit_no_training_convolution_16)
        .other          triton_poi_fused__native_batch_norm_legit_no_training_convolution_16,@"STO_CUDA_ENTRY STV_DEFAULT"
triton_poi_fused__native_batch_norm_legit_no_training_convolution_16:
.text.triton_poi_fused__native_batch_norm_legit_no_training_convolution_16:
[----:B------:R-:W0:Y:S01]  /*0000*/  LDC R1, c[0x0][0x28] ;  /* 0x00000a00ff017b82 */ /* 0x000e220000000800 */
[----:B------:R-:W1:Y:S01]  /*0010*/  S2R R0, SR_TID.X ;  /* 0x0000000000007919 */ /* 0x000e620000002100 */
[----:B------:R-:W-:-:S06]  /*0020*/  HFMA2.MMA R2, -RZ, RZ, 0, 0 ;  /* 0x00000000ff027435 */ /* 0x000fcc00000001ff */
[----:B------:R-:W2:Y:S01]  /*0030*/  LDC.64 R4, c[0x0][0x228] ;  /* 0x00008a00ff047b82 */ /* 0x000ea20000000a00 */
[----:B------:R-:W-:Y:S01]  /*0040*/  CS2R R8, SRZ ;  /* 0x0000000000087805 */ /* 0x000fe2000001ff00 */
[----:B------:R-:W3:Y:S01]  /*0050*/  S2R R3, SR_CTAID.X ;  /* 0x0000000000037919 */ /* 0x000ee20000002500 */
[----:B------:R-:W-:-:S05]  /*0060*/  ULDC.64 UR4, c[0x0][0x208] ;  /* 0x0000820000047ab9 */ /* 0x000fca0000000a00 */
[----:B------:R-:W4:Y:S08]  /*0070*/  LDC.64 R18, c[0x0][0x218] ;  /* 0x00008600ff127b82 */ /* 0x000f300000000a00 */
[----:B------:R-:W5:Y:S08]  /*0080*/  LDC.64 R20, c[0x0][0x220] ;  /* 0x00008800ff147b82 */ /* 0x000f700000000a00 */
[----:B------:R-:W5:Y:S01]  /*0090*/  LDC.64 R14, c[0x0][0x238] ;  /* 0x00008e00ff0e7b82 */ /* 0x000f620000000a00 */
[----:B-1----:R-:W-:-:S07]  /*00a0*/  SHF.L.U32 R0, R0, 0x1, RZ ;  /* 0x0000000100007819 */ /* 0x002fce00000006ff */
[----:B------:R-:W1:Y:S01]  /*00b0*/  LDC.64 R22, c[0x0][0x230] ;  /* 0x00008c00ff167b82 */ /* 0x000e620000000a00 */
[----:B------:R-:W-:-:S04]  /*00c0*/  LOP3.LUT R0, R0, 0x1fe, RZ, 0xc0, !PT ;  /* 0x000001fe00007812 */ /* 0x000fc800078ec0ff */
[----:B---3--:R-:W-:-:S04]  /*00d0*/  LEA R3, R3, R0, 0x9 ;  /* 0x0000000003037211 */ /* 0x008fc800078e48ff */
[C---:B------:R-:W-:Y:S01]  /*00e0*/  ISETP.GE.AND P4, PT, R3.reuse, 0x11800, PT ;  /* 0x000118000300780c */ /* 0x040fe20003f86270 */
[----:B------:R-:W-:-:S05]  /*00f0*/  IMAD.HI R0, R3, -0x15f15f15, R2 ;  /* 0xea0ea0eb03007827 */ /* 0x000fca00078e0202 */
[----:B------:R-:W-:-:S04]  /*0100*/  SHF.R.U32.HI R7, RZ, 0x1f, R0 ;  /* 0x0000001fff077819 */ /* 0x000fc80000011600 */
[----:B------:R-:W-:-:S05]  /*0110*/  LEA.HI.SX32 R7, R0, R7, 0x1a ;  /* 0x0000000700077211 */ /* 0x000fca00078fd2ff */
[----:B------:R-:W-:Y:S02]  /*0120*/  IMAD R0, R7, -0x46, R3 ;  /* 0xffffffba07007824 */ /* 0x000fe400078e0203 */
[----:B------:R-:W3:Y:S02]  /*0130*/  LDC.64 R6, c[0x0][0x210] ;  /* 0x00008400ff067b82 */ /* 0x000ee40000000a00 */
[----:B--2---:R-:W-:-:S05]  /*0140*/  IMAD.WIDE R4, R0, 0x4, R4 ;  /* 0x0000000400047825 */ /* 0x004fca00078e0204 */
[----:B------:R2:W3:Y:S01]  /*0150*/  @!P4 LDG.E.EL.64 R8, desc[UR4][R4.64] ;  /* 0x000000040408c981 */ /* 0x0004e2000c2e1b00 */
[----:B------:R-:W-:Y:S02]  /*0160*/  CS2R R10, SRZ ;  /* 0x00000000000a7805 */ /* 0x000fe4000001ff00 */
[----:B------:R-:W-:Y:S01]  /*0170*/  CS2R R12, SRZ ;  /* 0x00000000000c7805 */ /* 0x000fe2000001ff00 */
[----:B----4-:R-:W-:-:S04]  /*0180*/  IMAD.WIDE R18, R0, 0x4, R18 ;  /* 0x0000000400127825 */ /* 0x010fc800078e0212 */
[C---:B-----5:R-:W-:Y:S01]  /*0190*/  IMAD.WIDE R20, R0.reuse, 0x4, R20 ;  /* 0x0000000400147825 */ /* 0x060fe200078e0214 */
[----:B------:R-:W4:Y:S01]  /*01a0*/  @!P4 LDG.E.EL.64 R10, desc[UR4][R18.64] ;  /* 0x00000004120ac981 */ /* 0x000f22000c2e1b00 */
[----:B--2---:R-:W-:Y:S02]  /*01b0*/  CS2R R4, SRZ ;  /* 0x0000000000047805 */ /* 0x004fe4000001ff00 */
[----:B0-----:R-:W-:-:S04]  /*01c0*/  IMAD.WIDE R24, R0, 0x4, R14 ;  /* 0x0000000400187825 */ /* 0x001fc800078e020e */
[----:B---3--:R-:W-:Y:S01]  /*01d0*/  IMAD.WIDE R6, R3, 0x4, R6 ;  /* 0x0000000403067825 */ /* 0x008fe200078e0206 */
[----:B------:R0:W2:Y:S04]  /*01e0*/  @!P4 LDG.E.EL.64 R4, desc[UR4][R20.64] ;  /* 0x000000041404c981 */ /* 0x0000a8000c2e1b00 */
[----:B------:R-:W4:Y:S01]  /*01f0*/  @!P4 LDG.E.64 R12, desc[UR4][R6.64] ;  /* 0x00000004060cc981 */ /* 0x000f22000c1e1b00 */
[----:B------:R-:W-:Y:S02]  /*0200*/  CS2R R14, SRZ ;  /* 0x00000000000e7805 */ /* 0x000fe4000001ff00 */
[----:B------:R-:W-:Y:S01]  /*0210*/  CS2R R16, SRZ ;  /* 0x0000000000107805 */ /* 0x000fe2000001ff00 */
[----:B-1----:R-:W-:-:S05]  /*0220*/  IMAD.WIDE R22, R0, 0x4, R22 ;  /* 0x0000000400167825 */ /* 0x002fca00078e0216 */
[----:B------:R-:W3:Y:S04]  /*0230*/  @!P4 LDG.E.EL.64 R14, desc[UR4][R22.64] ;  /* 0x00000004160ec981 */ /* 0x000ee8000c2e1b00 */
[----:B------:R-:W3:Y:S01]  /*0240*/  @!P4 LDG.E.EL.64 R16, desc[UR4][R24.64] ;  /* 0x000000041810c981 */ /* 0x000ee2000c2e1b00 */
[----:B0-----:R-:W-:Y:S01]  /*0250*/  MOV R21, 0x3e800000 ;  /* 0x3e80000000157802 */ /* 0x001fe20000000f00 */
[----:B------:R-:W-:Y:S01]  /*0260*/  FADD R8, R8, 9.9999997473787516356e-06 ;  /* 0x3727c5ac08087421 */ /* 0x000fe20000000000 */
[----:B------:R-:W-:-:S03]  /*0270*/  FADD R9, R9, 9.9999997473787516356e-06 ;  /* 0x3727c5ac09097421 */ /* 0x000fc60000000000 */
[----:B------:R-:W0:Y:S08]  /*0280*/  MUFU.SQRT R0, R8 ;  /* 0x0000000800007308 */ /* 0x000e300000002000 */
[----:B------:R1:W5:Y:S01]  /*0290*/  MUFU.SQRT R2, R9 ;  /* 0x0000000900027308 */ /* 0x0003620000002000 */
[C---:B0-----:R-:W-:Y:S02]  /*02a0*/  FSETP.GT.AND P0, PT, R0.reuse, 8.50705917302346158658e+37, PT ;  /* 0x7e8000000000780b */ /* 0x041fe40003f04000 */
[----:B------:R-:W-:Y:S01]  /*02b0*/  FSETP.GEU.AND P2, PT, R0, 1.175494350822287508e-38, PT ;  /* 0x008000000000780b */ /* 0x000fe20003f4e000 */
[----:B-1----:R-:W0:Y:S01]  /*02c0*/  LDC.64 R8, c[0x0][0x240] ;  /* 0x00009000ff087b82 */ /* 0x002e220000000a00 */
[----:B-----5:R-:W-:-:S02]  /*02d0*/  FSETP.GT.AND P1, PT, R2, 8.50705917302346158658e+37, PT ;  /* 0x7e8000000200780b */ /* 0x020fc40003f24000 */
[----:B------:R-:W-:-:S07]  /*02e0*/  FSETP.GEU.AND P3, PT, R2, 1.175494350822287508e-38, PT ;  /* 0x008000000200780b */ /* 0x000fce0003f6e000 */
[----:B------:R-:W-:-:S04]  /*02f0*/  @P0 FMUL R0, R0, 0.25 ;  /* 0x3e80000000000820 */ /* 0x000fc80000400000 */
[----:B------:R-:W-:Y:S01]  /*0300*/  @!P2 FMUL R0, R0, 16777216 ;  /* 0x4b8000000000a820 */ /* 0x000fe20000400000 */
[----:B------:R-:W-:-:S04]  /*0310*/  @P1 FMUL R2, R2, 0.25 ;  /* 0x3e80000002021820 */ /* 0x000fc80000400000 */
[----:B------:R-:W-:Y:S01]  /*0320*/  @!P3 FMUL R2, R2, 16777216 ;  /* 0x4b8000000202b820 */ /* 0x000fe20000400000 */
[----:B------:R-:W1:Y:S01]  /*0330*/  MUFU.RCP R0, R0 ;  /* 0x0000000000007308 */ /* 0x000e620000001000 */
[----:B------:R-:W-:-:S07]  /*0340*/  FSEL R19, R21, 1, P0 ;  /* 0x3f80000015137808 */ /* 0x000fce0000000000 */
[----:B------:R-:W5:Y:S01]  /*0350*/  MUFU.RCP R2, R2 ;  /* 0x0000000200027308 */ /* 0x000f620000001000 */
[----:B------:R-:W-:Y:S01]  /*0360*/  FSEL R21, R21, 1, P1 ;  /* 0x3f80000015157808 */ /* 0x000fe20000800000 */
[----:B------:R-:W-:Y:S01]  /*0370*/  @!P2 FMUL R19, R19, 16777216 ;  /* 0x4b8000001313a820 */ /* 0x000fe20000400000 */
[----:B----4-:R-:W-:Y:S01]  /*0380*/  FADD R10, R10, R12 ;  /* 0x0000000c0a0a7221 */ /* 0x010fe20000000000 */
[----:B------:R-:W-:Y:S02]  /*0390*/  FADD R11, R11, R13 ;  /* 0x0000000d0b0b7221 */ /* 0x000fe40000000000 */
[----:B------:R-:W-:Y:S01]  /*03a0*/  @!P3 FMUL R21, R21, 16777216 ;  /* 0x4b8000001515b820 */ /* 0x000fe20000400000 */
[----:B-1----:R-:W-:Y:S01]  /*03b0*/  FMUL R19, R0, R19 ;  /* 0x0000001300137220 */ /* 0x002fe20000400000 */
[----:B--2---:R-:W-:Y:S01]  /*03c0*/  FADD R4, R10, -R4 ;  /* 0x800000040a047221 */ /* 0x004fe20000000000 */
[----:B------:R-:W-:Y:S01]  /*03d0*/  FADD R5, R11, -R5 ;  /* 0x800000050b057221 */ /* 0x000fe20000000000 */
[----:B------:R1:W-:Y:S01]  /*03e0*/  @!P4 STG.E.64 desc[UR4][R6.64], R10 ;  /* 0x0000000a0600c986 */ /* 0x0003e2000c101b04 */
[----:B-----5:R-:W-:Y:S01]  /*03f0*/  FMUL R0, R2, R21 ;  /* 0x0000001502007220 */ /* 0x020fe20000400000 */
[----:B------:R-:W-:-:S03]  /*0400*/  FMUL R19, R4, R19 ;  /* 0x0000001304137220 */ /* 0x000fc60000400000 */
[----:B------:R-:W-:Y:S01]  /*0410*/  FMUL R0, R5, R0 ;  /* 0x0000000005007220 */ /* 0x000fe20000400000 */
[----:B---3--:R-:W-:Y:S01]  /*0420*/  FFMA R14, R19, R14, R16 ;  /* 0x0000000e130e7223 */ /* 0x008fe20000000010 */
[----:B0-----:R-:W-:-:S04]  /*0430*/  IMAD.WIDE R8, R3, 0x4, R8 ;  /* 0x0000000403087825 */ /* 0x001fc800078e0208 */
[----:B------:R-:W-:Y:S01]  /*0440*/  FFMA R15, R0, R15, R17 ;  /* 0x0000000f000f7223 */ /* 0x000fe20000000011 */
[----:B-1----:R-:W-:Y:S06]  /*0450*/  @P4 EXIT ;  /* 0x000000000000494d */ /* 0x002fec0003800000 */
[----:B------:R-:W-:Y:S01]  /*0460*/  STG.E.64 desc[UR4][R8.64], R14 ;  /* 0x0000000e08007986 */ /* 0x000fe2000c101b04 */
[----:B------:R-:W-:Y:S05]  /*0470*/  EXIT ;  /* 0x000000000000794d */ /* 0x000fea0003800000 */
.L_x_0:
[----:B------:R-:W-:-:S00]  /*0480*/  BRA `(.L_x_0) ;  /* 0xfffffffc00fc7947 */ /* 0x000fc0000383ffff */
[----:B------:R-:W-:-:S00]  /*0490*/  NOP ;  /* 0x0000000000007918 */ /* 0x000fc00000000000 */
        /* <DEDUP_REMOVED lines=14> */
.L_x_1:


//--------------------- .nv.global.init           --------------------------
	.section	.nv.global.init,"aw",@progbits
.nv.global.init:
	.type		_$_str,@object
	.size		_$_str,(_$_str_$_2 - _$_str)
_$_str:
        /*0000*/ 	.byte	0x5f, 0x5f, 0x43, 0x55, 0x44, 0x41, 0x5f, 0x46, 0x54, 0x5a, 0x00
	.type		_$_str_$_2,@object
	.size		_$_str_$_2,(.L_1 - _$_str_$_2)
_$_str_$_2:
        /*000b*/ 	.byte	0x5f, 0x5f, 0x43, 0x55, 0x44, 0x41, 0x5f, 0x50, 0x52, 0x45, 0x43, 0x5f, 0x53, 0x51, 0x52, 0x54
        /*001b*/ 	.byte	0x00
.L_1:


//--------------------- .nv.constant0.triton_poi_fused__native_batch_norm_legit_no_training_convolution_16 --------------------------
	.section	.nv.constant0.triton_poi_fused__native_batch_norm_legit_no_training_convolution_16,"a",@progbits
	.sectionflags	@""
	.align	4
.nv.constant0.triton_poi_fused__native_batch_norm_legit_no_training_convolution_16:
	.zero		588
